	.headerflags	@"EF_CUDA_TEXMODE_UNIFIED EF_CUDA_64BIT_ADDRESS EF_CUDA_ACCELERATORS EF_CUDA_SM90 EF_CUDA_VIRTUAL_SM(EF_CUDA_SM90)"
	.elftype	@"ET_EXEC"


//--------------------- .nv.info                  --------------------------
	.section	.nv.info,"",@"SHT_CUDA_INFO"
	.align	4


	//----- nvinfo : EIATTR_REGCOUNT
	.align		4
        /*0000*/ 	.byte	0x04, 0x2f
        /*0002*/ 	.short	(.L_3 - .L_2)
	.align		4
.L_2:
        /*0004*/ 	.word	index@(triton_poi_fused_cat_39)
        /*0008*/ 	.word	0x00000030


	//----- nvinfo : EIATTR_MIN_STACK_SIZE
	.align		4
.L_3:
        /*000c*/ 	.byte	0x04, 0x12
        /*000e*/ 	.short	(.L_5 - .L_4)
	.align		4
.L_4:
        /*0010*/ 	.word	index@(triton_poi_fused_cat_39)
        /*0014*/ 	.word	0x00000000


	//----- nvinfo : EIATTR_FRAME_SIZE
	.align		4
.L_5:
        /*0018*/ 	.byte	0x04, 0x11
        /*001a*/ 	.short	(.L_7 - .L_6)
	.align		4
.L_6:
        /*001c*/ 	.word	index@(triton_poi_fused_cat_39)
        /*0020*/ 	.word	0x00000000


	//----- nvinfo : EIATTR_MIN_STACK_SIZE
	.align		4
.L_7:
        /*0024*/ 	.byte	0x04, 0x12
        /*0026*/ 	.short	(.L_9 - .L_8)
	.align		4
.L_8:
        /*0028*/ 	.word	index@(triton_poi_fused_cat_39)
        /*002c*/ 	.word	0x00000000
.L_9:


//--------------------- .nv.info.triton_poi_fused_cat_39 --------------------------
	.section	.nv.info.triton_poi_fused_cat_39,"",@"SHT_CUDA_INFO"
	.sectionflags	@""
	.align	4


	//----- nvinfo : EIATTR_CUDA_API_VERSION
	.align		4
        /*0000*/ 	.byte	0x04, 0x37
        /*0002*/ 	.short	(.L_11 - .L_10)
.L_10:
        /*0004*/ 	.word	0x0000007c


	//----- nvinfo : EIATTR_KPARAM_INFO
	.align		4
.L_11:
        /*0008*/ 	.byte	0x04, 0x17
        /*000a*/ 	.short	(.L_13 - .L_12)
.L_12:
        /*000c*/ 	.word	0x00000000
        /*0010*/ 	.short	0x0007
        /*0012*/ 	.short	0x0038
        /*0014*/ 	.byte	0x00, 0xf0, 0x11, 0x00


	//----- nvinfo : EIATTR_KPARAM_INFO
	.align		4
.L_13:
        /*0018*/ 	.byte	0x04, 0x17
        /*001a*/ 	.short	(.L_15 - .L_14)
.L_14:
        /*001c*/ 	.word	0x00000000
        /*0020*/ 	.short	0x0006
        /*0022*/ 	.short	0x0030
        /*0024*/ 	.byte	0x00, 0xf4, 0x21, 0x00


	//----- nvinfo : EIATTR_KPARAM_INFO
	.align		4
.L_15:
        /*0028*/ 	.byte	0x04, 0x17
        /*002a*/ 	.short	(.L_17 - .L_16)
.L_16:
        /*002c*/ 	.word	0x00000000
        /*0030*/ 	.short	0x0005
        /*0032*/ 	.short	0x0028
        /*0034*/ 	.byte	0x00, 0xf4, 0x21, 0x00


	//----- nvinfo : EIATTR_KPARAM_INFO
	.align		4
.L_17:
        /*0038*/ 	.byte	0x04, 0x17
        /*003a*/ 	.short	(.L_19 - .L_18)
.L_18:
        /*003c*/ 	.word	0x00000000
        /*0040*/ 	.short	0x0004
        /*0042*/ 	.short	0x0020
        /*0044*/ 	.byte	0x00, 0xf4, 0x21, 0x00


	//----- nvinfo : EIATTR_KPARAM_INFO
	.align		4
.L_19:
        /*0048*/ 	.byte	0x04, 0x17
        /*004a*/ 	.short	(.L_21 - .L_20)
.L_20:
        /*004c*/ 	.word	0x00000000
        /*0050*/ 	.short	0x0003
        /*0052*/ 	.short	0x0018
        /*0054*/ 	.byte	0x00, 0xf4, 0x21, 0x00


	//----- nvinfo : EIATTR_KPARAM_INFO
	.align		4
.L_21:
        /*0058*/ 	.byte	0x04, 0x17
        /*005a*/ 	.short	(.L_23 - .L_22)
.L_22:
        /*005c*/ 	.word	0x00000000
        /*0060*/ 	.short	0x0002
        /*0062*/ 	.short	0x0010
        /*0064*/ 	.byte	0x00, 0xf4, 0x21, 0x00


	//----- nvinfo : EIATTR_KPARAM_INFO
	.align		4
.L_23:
        /*0068*/ 	.byte	0x04, 0x17
        /*006a*/ 	.short	(.L_25 - .L_24)
.L_24:
        /*006c*/ 	.word	0x00000000
        /*0070*/ 	.short	0x0001
        /*0072*/ 	.short	0x0008
        /*0074*/ 	.byte	0x00, 0xf4, 0x21, 0x00


	//----- nvinfo : EIATTR_KPARAM_INFO
	.align		4
.L_25:
        /*0078*/ 	.byte	0x04, 0x17
        /*007a*/ 	.short	(.L_27 - .L_26)
.L_26:
        /*007c*/ 	.word	0x00000000
        /*0080*/ 	.short	0x0000
        /*0082*/ 	.short	0x0000
        /*0084*/ 	.byte	0x00, 0xf4, 0x21, 0x00


	//----- nvinfo : EIATTR_SPARSE_MMA_MASK
	.align		4
.L_27:
        /*0088*/ 	.byte	0x03, 0x50
        /*008a*/ 	.short	0x0000


	//----- nvinfo : EIATTR_MAXREG_COUNT
	.align		4
        /*008c*/ 	.byte	0x03, 0x1b
        /*008e*/ 	.short	0x00ff


	//----- nvinfo : EIATTR_EXIT_INSTR_OFFSETS
	.align		4
        /*0090*/ 	.byte	0x04, 0x1c
        /*0092*/ 	.short	(.L_29 - .L_28)


	//   ....[0]....
.L_28:
        /*0094*/ 	.word	0x000012e0


	//----- nvinfo : EIATTR_REQNTID
	.align		4
.L_29:
        /*0098*/ 	.byte	0x04, 0x10
        /*009a*/ 	.short	(.L_31 - .L_30)
.L_30:
        /*009c*/ 	.word	0x00000080
        /*00a0*/ 	.word	0x00000001
        /*00a4*/ 	.word	0x00000001


	//----- nvinfo : EIATTR_CBANK_PARAM_SIZE
	.align		4
.L_31:
        /*00a8*/ 	.byte	0x03, 0x19
        /*00aa*/ 	.short	0x003c


	//----- nvinfo : EIATTR_PARAM_CBANK
	.align		4
        /*00ac*/ 	.byte	0x04, 0x0a
        /*00ae*/ 	.short	(.L_33 - .L_32)
	.align		4
.L_32:
        /*00b0*/ 	.word	index@(.nv.constant0.triton_poi_fused_cat_39)
        /*00b4*/ 	.short	0x0210
        /*00b6*/ 	.short	0x003c


	//----- nvinfo : EIATTR_SW_WAR
	.align		4
.L_33:
        /*00b8*/ 	.byte	0x04, 0x36
        /*00ba*/ 	.short	(.L_35 - .L_34)
.L_34:
        /*00bc*/ 	.word	0x00000008
.L_35:


//--------------------- .nv.callgraph             --------------------------
	.section	.nv.callgraph,"",@"SHT_CUDA_CALLGRAPH"
	.align	4
	.sectionentsize	8
	.align		4
        /*0000*/ 	.word	0x00000000
	.align		4
        /*0004*/ 	.word	0xffffffff
	.align		4
        /*0008*/ 	.word	0x00000000
	.align		4
        /*000c*/ 	.word	0xfffffffe
	.align		4
        /*0010*/ 	.word	0x00000000
	.align		4
        /*0014*/ 	.word	0xfffffffd
	.align		4
        /*0018*/ 	.word	0x00000000
	.align		4
        /*001c*/ 	.word	0xfffffffc


//--------------------- .nv.constant4             --------------------------
	.section	.nv.constant4,"a",@progbits
	.align	8
	.align		8
.nv.constant4:
        /*0000*/ 	.dword	_$_str
	.align		8
        /*0008*/ 	.dword	_$_str_$_2


//--------------------- .text.triton_poi_fused_cat_39 --------------------------
	.section	.text.triton_poi_fused_cat_39,"ax",@progbits
	.align	128
        .global         triton_poi_fused_cat_39
        .type           triton_poi_fused_cat_39,@function
        .size           triton_poi_fused_cat_39,(.L_x_1 - triton_poi_fused_cat_39)
        .other          triton_poi_fused_cat_39,@"STO_CUDA_ENTRY STV_DEFAULT"
triton_poi_fused_cat_39:
.text.triton_poi_fused_cat_39:
[----:B------:R-:W-:Y:S01]  /*0000*/  LDC R1, c[0x0][0x28] ;  /* 0x00000a00ff017b82 */ /* 0x000fe20000000800 */
[----:B------:R-:W1:Y:S07]  /*0010*/  S2R R0, SR_TID.X ;  /* 0x0000000000007919 */ /* 0x000e6e0000002100 */
[----:B------:R-:W2:Y:S01]  /*0020*/  LDC.64 R10, c[0x0][0x228] ;  /* 0x00008a00ff0a7b82 */ /* 0x000ea20000000a00 */
[----:B------:R-:W-:Y:S01]  /*0030*/  IMAD.MOV.U32 R32, RZ, RZ, RZ ;  /* 0x000000ffff207224 */ /* 0x000fe200078e00ff */
[----:B------:R-:W-:Y:S01]  /*0040*/  ULDC.64 UR4, c[0x0][0x208] ;  /* 0x0000820000047ab9 */ /* 0x000fe20000000a00 */
[----:B------:R-:W3:Y:S01]  /*0050*/  S2R R5, SR_CTAID.X ;  /* 0x0000000000057919 */ /* 0x000ee20000002500 */
[----:B------:R-:W-:Y:S01]  /*0060*/  IMAD.MOV.U32 R36, RZ, RZ, RZ ;  /* 0x000000ffff247224 */ /* 0x000fe200078e00ff */
[----:B------:R-:W-:-:S02]  /*0070*/  CS2R R34, SRZ ;  /* 0x0000000000227805 */ /* 0x000fc4000001ff00 */
[----:B------:R-:W-:Y:S01]  /*0080*/  CS2R R16, SRZ ;  /* 0x0000000000107805 */ /* 0x000fe2000001ff00 */
[----:B------:R-:W-:Y:S01]  /*0090*/  IMAD.MOV.U32 R18, RZ, RZ, RZ ;  /* 0x000000ffff127224 */ /* 0x000fe200078e00ff */
[----:B------:R-:W-:Y:S01]  /*00a0*/  CS2R R14, SRZ ;  /* 0x00000000000e7805 */ /* 0x000fe2000001ff00 */
[----:B------:R-:W4:Y:S08]  /*00b0*/  LDC.64 R12, c[0x0][0x230] ;  /* 0x00008c00ff0c7b82 */ /* 0x000f300000000a00 */
[----:B------:R-:W5:Y:S01]  /*00c0*/  LDC.64 R30, c[0x0][0x220] ;  /* 0x00008800ff1e7b82 */ /* 0x000f620000000a00 */
[----:B-1----:R-:W-:Y:S01]  /*00d0*/  IMAD.SHL.U32 R0, R0, 0x4, RZ ;  /* 0x0000000400007824 */ /* 0x002fe200078e00ff */
[----:B---3--:R-:W-:-:S04]  /*00e0*/  SHF.R.S32.HI R3, RZ, 0x15, R5 ;  /* 0x00000015ff037819 */ /* 0x008fc80000011405 */
[----:B------:R-:W-:Y:S02]  /*00f0*/  LOP3.LUT R0, R0, 0x1fc, RZ, 0xc0, !PT ;  /* 0x000001fc00007812 */ /* 0x000fe400078ec0ff */
[----:B------:R-:W-:-:S03]  /*0100*/  SGXT R3, R3, 0x1 ;  /* 0x000000010303781a */ /* 0x000fc60000000200 */
[----:B------:R-:W-:-:S05]  /*0110*/  IMAD R20, R5, 0x400, R0 ;  /* 0x0000040005147824 */ /* 0x000fca00078e0200 */
[----:B------:R-:W-:-:S04]  /*0120*/  LEA.HI R6, R3, R20, RZ, 0xc ;  /* 0x0000001403067211 */ /* 0x000fc800078f60ff */
[----:B------:R-:W-:-:S04]  /*0130*/  SHF.R.S32.HI R19, RZ, 0xc, R6 ;  /* 0x0000000cff137819 */ /* 0x000fc80000011406 */
[----:B------:R-:W-:-:S04]  /*0140*/  LEA.HI R0, R19, R19, RZ, 0x7 ;  /* 0x0000001313007211 */ /* 0x000fc800078f38ff */
[----:B------:R-:W-:-:S05]  /*0150*/  LOP3.LUT R0, R0, 0xffffff80, RZ, 0xc0, !PT ;  /* 0xffffff8000007812 */ /* 0x000fca00078ec0ff */
[----:B------:R-:W-:-:S04]  /*0160*/  IMAD.IADD R19, R19, 0x1, -R0 ;  /* 0x0000000113137824 */ /* 0x000fc800078e0a00 */
[C---:B--2---:R-:W-:Y:S01]  /*0170*/  IMAD.WIDE R4, R19.reuse, 0x4, R10 ;  /* 0x0000000413047825 */ /* 0x044fe200078e020a */
[----:B------:R-:W-:-:S13]  /*0180*/  ISETP.GT.AND P3, PT, R19, 0x3f, PT ;  /* 0x0000003f1300780c */ /* 0x000fda0003f64270 */
[----:B------:R-:W2:Y:S01]  /*0190*/  @P3 LDG.E.EL R32, desc[UR4][R4.64+-0x100] ;  /* 0xffff000404203981 */ /* 0x000ea2000c2e1900 */
[----:B------:R-:W-:-:S03]  /*01a0*/  VIADD R22, R20, 0x200 ;  /* 0x0000020014167836 */ /* 0x000fc60000000000 */
[----:B------:R-:W3:Y:S02]  /*01b0*/  @P3 LDG.E.EL R36, desc[UR4][R4.64+-0x100] ;  /* 0xffff000404243981 */ /* 0x000ee4000c2e1900 */
[----:B------:R-:W-:Y:S02]  /*01c0*/  LEA.HI R21, R3, R22, RZ, 0xc ;  /* 0x0000001603157211 */ /* 0x000fe400078f60ff */
[----:B------:R-:W3:Y:S02]  /*01d0*/  @P3 LDG.E.EL R34, desc[UR4][R4.64+-0x100] ;  /* 0xffff000404223981 */ /* 0x000ee4000c2e1900 */
[----:B------:R-:W-:Y:S02]  /*01e0*/  SHF.R.S32.HI R33, RZ, 0xc, R21 ;  /* 0x0000000cff217819 */ /* 0x000fe40000011415 */
[----:B------:R1:W3:Y:S02]  /*01f0*/  @P3 LDG.E.EL R35, desc[UR4][R4.64+-0x100] ;  /* 0xffff000404233981 */ /* 0x0002e4000c2e1900 */
[----:B------:R-:W-:-:S04]  /*0200*/  LEA.HI R0, R33, R33, RZ, 0x7 ;  /* 0x0000002121007211 */ /* 0x000fc800078f38ff */
[----:B------:R-:W-:-:S05]  /*0210*/  LOP3.LUT R0, R0, 0xffffff80, RZ, 0xc0, !PT ;  /* 0xffffff8000007812 */ /* 0x000fca00078ec0ff */
[----:B------:R-:W-:-:S05]  /*0220*/  IMAD.IADD R33, R33, 0x1, -R0 ;  /* 0x0000000121217824 */ /* 0x000fca00078e0a00 */
[C---:B------:R-:W-:Y:S01]  /*0230*/  ISETP.GT.AND P2, PT, R33.reuse, 0x3f, PT ;  /* 0x0000003f2100780c */ /* 0x040fe20003f44270 */
[----:B------:R-:W-:-:S12]  /*0240*/  IMAD.WIDE R10, R33, 0x4, R10 ;  /* 0x00000004210a7825 */ /* 0x000fd800078e020a */
[----:B------:R-:W3:Y:S04]  /*0250*/  @P2 LDG.E.EL R17, desc[UR4][R10.64+-0x100] ;  /* 0xffff00040a112981 */ /* 0x000ee8000c2e1900 */
[----:B------:R-:W3:Y:S04]  /*0260*/  @P2 LDG.E.EL R18, desc[UR4][R10.64+-0x100] ;  /* 0xffff00040a122981 */ /* 0x000ee8000c2e1900 */
[----:B------:R-:W3:Y:S04]  /*0270*/  @P2 LDG.E.EL R15, desc[UR4][R10.64+-0x100] ;  /* 0xffff00040a0f2981 */ /* 0x000ee8000c2e1900 */
[----:B------:R5:W3:Y:S01]  /*0280*/  @P2 LDG.E.EL R14, desc[UR4][R10.64+-0x100] ;  /* 0xffff00040a0e2981 */ /* 0x000ae2000c2e1900 */
[----:B-1----:R-:W-:Y:S01]  /*0290*/  CS2R R4, SRZ ;  /* 0x0000000000047805 */ /* 0x002fe2000001ff00 */
[----:B------:R-:W-:-:S02]  /*02a0*/  IMAD.MOV.U32 R40, RZ, RZ, RZ ;  /* 0x000000ffff287224 */ /* 0x000fc400078e00ff */
[----:B------:R-:W-:Y:S02]  /*02b0*/  IMAD.MOV.U32 R0, RZ, RZ, RZ ;  /* 0x000000ffff007224 */ /* 0x000fe400078e00ff */
[----:B------:R-:W-:Y:S02]  /*02c0*/  IMAD.MOV.U32 R2, RZ, RZ, RZ ;  /* 0x000000ffff027224 */ /* 0x000fe400078e00ff */
[----:B----4-:R-:W-:Y:S01]  /*02d0*/  IMAD.WIDE R38, R19, 0x4, R12 ;  /* 0x0000000413267825 */ /* 0x010fe200078e020c */
[----:B0----5:R-:W0:Y:S04]  /*02e0*/  LDC.64 R10, c[0x0][0x238] ;  /* 0x00008e00ff0a7b82 */ /* 0x021e280000000a00 */
[----:B------:R-:W4:Y:S04]  /*02f0*/  @P3 LDG.E.EL R40, desc[UR4][R38.64+-0x100] ;  /* 0xffff000426283981 */ /* 0x000f28000c2e1900 */
[----:B------:R-:W5:Y:S04]  /*0300*/  @P3 LDG.E.EL R0, desc[UR4][R38.64+-0x100] ;  /* 0xffff000426003981 */ /* 0x000f68000c2e1900 */
[----:B------:R-:W4:Y:S04]  /*0310*/  @P3 LDG.E.EL R2, desc[UR4][R38.64+-0x100] ;  /* 0xffff000426023981 */ /* 0x000f28000c2e1900 */
[----:B------:R1:W4:Y:S02]  /*0320*/  @P3 LDG.E.EL R4, desc[UR4][R38.64+-0x100] ;  /* 0xffff000426043981 */ /* 0x000324000c2e1900 */
[----:B-1----:R-:W-:-:S04]  /*0330*/  LEA.HI R38, R3, R20, RZ, 0x13 ;  /* 0x0000001403267211 */ /* 0x002fc800078f98ff */
[----:B------:R-:W-:-:S05]  /*0340*/  LOP3.LUT R41, R38, 0xfff80000, RZ, 0xc0, !PT ;  /* 0xfff8000026297812 */ /* 0x000fca00078ec0ff */
[----:B------:R-:W-:Y:S01]  /*0350*/  IMAD.IADD R42, R20, 0x1, -R41 ;  /* 0x00000001142a7824 */ /* 0x000fe200078e0a29 */
[----:B------:R-:W-:Y:S01]  /*0360*/  CS2R R8, SRZ ;  /* 0x0000000000087805 */ /* 0x000fe2000001ff00 */
[----:B------:R-:W-:Y:S02]  /*0370*/  IMAD.MOV.U32 R43, RZ, RZ, RZ ;  /* 0x000000ffff2b7224 */ /* 0x000fe400078e00ff */
[--C-:B------:R-:W-:Y:S01]  /*0380*/  IMAD.WIDE R28, R19, 0x4, R30.reuse ;  /* 0x00000004131c7825 */ /* 0x100fe200078e021e */
[----:B------:R-:W-:Y:S02]  /*0390*/  CS2R R26, SRZ ;  /* 0x00000000001a7805 */ /* 0x000fe4000001ff00 */
[----:B------:R-:W-:Y:S01]  /*03a0*/  CS2R R24, SRZ ;  /* 0x0000000000187805 */ /* 0x000fe2000001ff00 */
[----:B------:R-:W-:Y:S01]  /*03b0*/  IMAD.MOV.U32 R7, RZ, RZ, RZ ;  /* 0x000000ffff077224 */ /* 0x000fe200078e00ff */
[----:B------:R-:W4:Y:S01]  /*03c0*/  @P3 LDG.E.EL R8, desc[UR4][R28.64+-0x100] ;  /* 0xffff00041c083981 */ /* 0x000f22000c2e1900 */
[----:B------:R-:W-:-:S03]  /*03d0*/  IMAD.WIDE R30, R33, 0x4, R30 ;  /* 0x00000004211e7825 */ /* 0x000fc600078e021e */
[----:B------:R-:W4:Y:S01]  /*03e0*/  @P3 LDG.E.EL R16, desc[UR4][R28.64+-0x100] ;  /* 0xffff00041c103981 */ /* 0x000f22000c2e1900 */
[----:B------:R-:W-:-:S03]  /*03f0*/  IMAD.MOV.U32 R23, RZ, RZ, RZ ;  /* 0x000000ffff177224 */ /* 0x000fc600078e00ff */
[----:B------:R-:W4:Y:S01]  /*0400*/  @P3 LDG.E.EL R9, desc[UR4][R28.64+-0x100] ;  /* 0xffff00041c093981 */ /* 0x000f22000c2e1900 */
[----:B------:R-:W-:-:S03]  /*0410*/  IMAD.WIDE R12, R33, 0x4, R12 ;  /* 0x00000004210c7825 */ /* 0x000fc600078e020c */
[----:B------:R1:W4:Y:S01]  /*0420*/  @P3 LDG.E.EL R43, desc[UR4][R28.64+-0x100] ;  /* 0xffff00041c2b3981 */ /* 0x000322000c2e1900 */
[----:B------:R-:W-:Y:S02]  /*0430*/  LOP3.LUT R39, R6, 0xfffff000, RZ, 0xc0, !PT ;  /* 0xfffff00006277812 */ /* 0x000fe400078ec0ff */
[----:B------:R-:W-:Y:S01]  /*0440*/  LEA.HI R37, R3, R22, RZ, 0x13 ;  /* 0x0000001603257211 */ /* 0x000fe200078f98ff */
[----:B------:R-:W4:Y:S01]  /*0450*/  @P2 LDG.E.EL R5, desc[UR4][R30.64+-0x100] ;  /* 0xffff00041e052981 */ /* 0x000f22000c2e1900 */
[----:B------:R-:W-:-:S03]  /*0460*/  IMAD.MOV.U32 R45, RZ, RZ, RZ ;  /* 0x000000ffff2d7224 */ /* 0x000fc600078e00ff */
[----:B------:R-:W4:Y:S01]  /*0470*/  @P2 LDG.E.EL R7, desc[UR4][R30.64+-0x100] ;  /* 0xffff00041e072981 */ /* 0x000f22000c2e1900 */
[----:B-1----:R-:W-:-:S03]  /*0480*/  CS2R R28, SRZ ;  /* 0x00000000001c7805 */ /* 0x002fc6000001ff00 */
[----:B------:R-:W4:Y:S01]  /*0490*/  @P2 LDG.E.EL R26, desc[UR4][R30.64+-0x100] ;  /* 0xffff00041e1a2981 */ /* 0x000f22000c2e1900 */
[----:B------:R-:W-:-:S03]  /*04a0*/  SHF.R.S32.HI R3, RZ, 0x13, R38 ;  /* 0x00000013ff037819 */ /* 0x000fc60000011426 */
[----:B------:R1:W4:Y:S01]  /*04b0*/  @P2 LDG.E.EL R24, desc[UR4][R30.64+-0x100] ;  /* 0xffff00041e182981 */ /* 0x000322000c2e1900 */
[----:B------:R-:W-:-:S03]  /*04c0*/  LOP3.LUT R21, R21, 0xfffff000, RZ, 0xc0, !PT ;  /* 0xfffff00015157812 */ /* 0x000fc600078ec0ff */
[----:B------:R-:W4:Y:S01]  /*04d0*/  @P2 LDG.E.EL R28, desc[UR4][R12.64+-0x100] ;  /* 0xffff00040c1c2981 */ /* 0x000f22000c2e1900 */
[----:B------:R-:W-:-:S03]  /*04e0*/  LOP3.LUT R44, R37, 0xfff80000, RZ, 0xc0, !PT ;  /* 0xfff80000252c7812 */ /* 0x000fc600078ec0ff */
[----:B------:R-:W4:Y:S01]  /*04f0*/  @P2 LDG.E.EL R27, desc[UR4][R12.64+-0x100] ;  /* 0xffff00040c1b2981 */ /* 0x000f22000c2e1900 */
[----:B-1----:R-:W-:-:S03]  /*0500*/  CS2R R30, SRZ ;  /* 0x00000000001e7805 */ /* 0x002fc6000001ff00 */
[----:B------:R-:W4:Y:S01]  /*0510*/  @P2 LDG.E.EL R25, desc[UR4][R12.64+-0x100] ;  /* 0xffff00040c192981 */ /* 0x000f22000c2e1900 */
[----:B------:R-:W-:-:S03]  /*0520*/  IMAD.IADD R6, R20, 0x1, -R39 ;  /* 0x0000000114067824 */ /* 0x000fc600078e0a27 */
[----:B------:R0:W4:Y:S01]  /*0530*/  @P2 LDG.E.EL R23, desc[UR4][R12.64+-0x100] ;  /* 0xffff00040c172981 */ /* 0x000122000c2e1900 */
[----:B------:R-:W-:Y:S02]  /*0540*/  IMAD.IADD R38, R22, 0x1, -R21 ;  /* 0x0000000116267824 */ /* 0x000fe400078e0a15 */
[----:B------:R-:W-:Y:S02]  /*0550*/  IMAD R39, R3, 0x40000, R42 ;  /* 0x0004000003277824 */ /* 0x000fe400078e022a */
[----:B0-----:R-:W-:-:S05]  /*0560*/  IMAD.WIDE R12, R19, 0x4, R10 ;  /* 0x00000004130c7825 */ /* 0x001fca00078e020a */
[----:B------:R-:W4:Y:S01]  /*0570*/  @P3 LDG.E.EL R45, desc[UR4][R12.64+-0x100] ;  /* 0xffff00040c2d3981 */ /* 0x000f22000c2e1900 */
[----:B------:R-:W-:-:S03]  /*0580*/  IMAD.MOV.U32 R21, RZ, RZ, RZ ;  /* 0x000000ffff157224 */ /* 0x000fc600078e00ff */
[----:B------:R-:W4:Y:S01]  /*0590*/  @P3 LDG.E.EL R31, desc[UR4][R12.64+-0x100] ;  /* 0xffff00040c1f3981 */ /* 0x000f22000c2e1900 */
[----:B------:R-:W-:-:S03]  /*05a0*/  IMAD.WIDE R10, R33, 0x4, R10 ;  /* 0x00000004210a7825 */ /* 0x000fc600078e020a */
[----:B------:R-:W4:Y:S04]  /*05b0*/  @P3 LDG.E.EL R29, desc[UR4][R12.64+-0x100] ;  /* 0xffff00040c1d3981 */ /* 0x000f28000c2e1900 */
[----:B------:R0:W4:Y:S04]  /*05c0*/  @P3 LDG.E.EL R30, desc[UR4][R12.64+-0x100] ;  /* 0xffff00040c1e3981 */ /* 0x000128000c2e1900 */
[----:B------:R-:W4:Y:S01]  /*05d0*/  @P2 LDG.E.EL R21, desc[UR4][R10.64+-0x100] ;  /* 0xffff00040a152981 */ /* 0x000f22000c2e1900 */
[----:B0-----:R-:W-:Y:S02]  /*05e0*/  IMAD.IADD R13, R22, 0x1, -R44 ;  /* 0x00000001160d7824 */ /* 0x001fe400078e0a2c */
[----:B------:R-:W-:-:S02]  /*05f0*/  IMAD R12, R3, 0x40000, R6 ;  /* 0x00040000030c7824 */ /* 0x000fc400078e0206 */
[----:B------:R-:W-:Y:S02]  /*0600*/  IMAD.MOV.U32 R22, RZ, RZ, RZ ;  /* 0x000000ffff167224 */ /* 0x000fe400078e00ff */
[----:B------:R-:W-:Y:S02]  /*0610*/  IMAD.MOV.U32 R3, RZ, RZ, RZ ;  /* 0x000000ffff037224 */ /* 0x000fe400078e00ff */
[----:B------:R-:W-:Y:S02]  /*0620*/  IMAD.MOV.U32 R6, RZ, RZ, RZ ;  /* 0x000000ffff067224 */ /* 0x000fe400078e00ff */
[----:B------:R-:W4:Y:S04]  /*0630*/  @P2 LDG.E.EL R22, desc[UR4][R10.64+-0x100] ;  /* 0xffff00040a162981 */ /* 0x000f28000c2e1900 */
[----:B------:R-:W4:Y:S04]  /*0640*/  @P2 LDG.E.EL R3, desc[UR4][R10.64+-0x100] ;  /* 0xffff00040a032981 */ /* 0x000f28000c2e1900 */
[----:B------:R0:W4:Y:S02]  /*0650*/  @P2 LDG.E.EL R6, desc[UR4][R10.64+-0x100] ;  /* 0xffff00040a062981 */ /* 0x000124000c2e1900 */
[----:B0-----:R-:W-:-:S05]  /*0660*/  SHF.R.S32.HI R10, RZ, 0x13, R37 ;  /* 0x00000013ff0a7819 */ /* 0x001fca0000011425 */
[C---:B------:R-:W-:Y:S02]  /*0670*/  IMAD R37, R10.reuse, 0x40000, R13 ;  /* 0x000400000a257824 */ /* 0x040fe400078e020d */
[----:B------:R-:W-:Y:S02]  /*0680*/  IMAD R38, R10, 0x40000, R38 ;  /* 0x000400000a267824 */ /* 0x000fe400078e0226 */
[----:B------:R-:W-:Y:S01]  /*0690*/  IMAD.MOV.U32 R10, RZ, RZ, 0x3e800000 ;  /* 0x3e800000ff0a7424 */ /* 0x000fe200078e00ff */
[C---:B------:R-:W-:Y:S01]  /*06a0*/  ISETP.GE.AND P1, PT, R19.reuse, 0x40, PT ;  /* 0x000000401300780c */ /* 0x040fe20003f26270 */
[----:B------:R-:W-:Y:S02]  /*06b0*/  IMAD R12, R19, 0x1000, R12 ;  /* 0x00001000130c7824 */ /* 0x000fe400078e020c */
[----:B------:R-:W-:Y:S01]  /*06c0*/  IMAD R11, R33, 0x1000, R38 ;  /* 0x00001000210b7824 */ /* 0x000fe200078e0226 */
[----:B--2---:R-:W-:-:S05]  /*06d0*/  SEL R32, R32, RZ, P3 ;  /* 0x000000ff20207207 */ /* 0x004fca0001800000 */
[----:B------:R-:W-:-:S06]  /*06e0*/  FADD R41, R32, 9.9999997473787516356e-06 ;  /* 0x3727c5ac20297421 */ /* 0x000fcc0000000000 */
[----:B------:R-:W0:Y:S01]  /*06f0*/  MUFU.SQRT R41, R41 ;  /* 0x0000002900297308 */ /* 0x000e220000002000 */
[----:B---3--:R-:W-:-:S05]  /*0700*/  SEL R32, R36, RZ, P3 ;  /* 0x000000ff24207207 */ /* 0x008fca0001800000 */
[----:B------:R-:W-:Y:S01]  /*0710*/  FADD R32, R32, 9.9999997473787516356e-06 ;  /* 0x3727c5ac20207421 */ /* 0x000fe20000000000 */
[----:B0-----:R-:W-:-:S05]  /*0720*/  FSETP.GT.AND P0, PT, R41, 8.50705917302346158658e+37, PT ;  /* 0x7e8000002900780b */ /* 0x001fca0003f04000 */
[----:B------:R-:W0:Y:S01]  /*0730*/  MUFU.SQRT R32, R32 ;  /* 0x0000002000207308 */ /* 0x000e220000002000 */
[----:B------:R-:W-:Y:S02]  /*0740*/  FSETP.GEU.AND P5, PT, R41, 1.175494350822287508e-38, PT ;  /* 0x008000002900780b */ /* 0x000fe40003fae000 */
[----:B------:R-:W-:-:S05]  /*0750*/  SEL R34, R34, RZ, P3 ;  /* 0x000000ff22227207 */ /* 0x000fca0001800000 */
[----:B------:R-:W-:Y:S01]  /*0760*/  FADD R36, R34, 9.9999997473787516356e-06 ;  /* 0x3727c5ac22247421 */ /* 0x000fe20000000000 */
[----:B------:R-:W-:Y:S01]  /*0770*/  @P0 FMUL R41, R41, 0.25 ;  /* 0x3e80000029290820 */ /* 0x000fe20000400000 */
[----:B------:R-:W-:-:S04]  /*0780*/  SEL R34, R35, RZ, P3 ;  /* 0x000000ff23227207 */ /* 0x000fc80001800000 */
[----:B------:R-:W-:Y:S01]  /*0790*/  @!P5 FMUL R41, R41, 16777216 ;  /* 0x4b8000002929d820 */ /* 0x000fe20000400000 */
[----:B0-----:R-:W-:Y:S01]  /*07a0*/  FSETP.GT.AND P4, PT, R32, 8.50705917302346158658e+37, PT ;  /* 0x7e8000002000780b */ /* 0x001fe20003f84000 */
[----:B------:R-:W0:Y:S01]  /*07b0*/  MUFU.SQRT R35, R36 ;  /* 0x0000002400237308 */ /* 0x000e220000002000 */
[----:B------:R-:W-:Y:S01]  /*07c0*/  FADD R34, R34, 9.9999997473787516356e-06 ;  /* 0x3727c5ac22227421 */ /* 0x000fe20000000000 */
[----:B------:R-:W-:-:S06]  /*07d0*/  FSETP.GEU.AND P6, PT, R32, 1.175494350822287508e-38, PT ;  /* 0x008000002000780b */ /* 0x000fcc0003fce000 */
[----:B------:R-:W1:Y:S01]  /*07e0*/  MUFU.RCP R44, R41 ;  /* 0x00000029002c7308 */ /* 0x000e620000001000 */
[----:B------:R-:W-:Y:S02]  /*07f0*/  SEL R13, R17, RZ, P2 ;  /* 0x000000ff110d7207 */ /* 0x000fe40001000000 */
[----:B------:R-:W-:Y:S01]  /*0800*/  FSEL R19, R10, 1, P0 ;  /* 0x3f8000000a137808 */ /* 0x000fe20000000000 */
[----:B------:R-:W-:-:S04]  /*0810*/  @P4 FMUL R32, R32, 0.25 ;  /* 0x3e80000020204820 */ /* 0x000fc80000400000 */
[----:B------:R-:W2:Y:S01]  /*0820*/  MUFU.SQRT R34, R34 ;  /* 0x0000002200227308 */ /* 0x000ea20000002000 */
[----:B------:R-:W-:Y:S01]  /*0830*/  FADD R13, R13, 9.9999997473787516356e-06 ;  /* 0x3727c5ac0d0d7421 */ /* 0x000fe20000000000 */
[----:B------:R-:W-:Y:S01]  /*0840*/  @!P5 FMUL R19, R19, 16777216 ;  /* 0x4b8000001313d820 */ /* 0x000fe20000400000 */
[C---:B0-----:R-:W-:Y:S01]  /*0850*/  FSETP.GT.AND P5, PT, R35.reuse, 8.50705917302346158658e+37, PT ;  /* 0x7e8000002300780b */ /* 0x041fe20003fa4000 */
[----:B------:R-:W-:Y:S02]  /*0860*/  @!P6 FMUL R32, R32, 16777216 ;  /* 0x4b8000002020e820 */ /* 0x000fe40000400000 */
[----:B-1----:R-:W-:Y:S01]  /*0870*/  FMUL R44, R44, R19 ;  /* 0x000000132c2c7220 */ /* 0x002fe20000400000 */
[----:B------:R-:W-:Y:S01]  /*0880*/  FSEL R19, R10, 1, P4 ;  /* 0x3f8000000a137808 */ /* 0x000fe20002000000 */
[----:B------:R-:W0:Y:S01]  /*0890*/  MUFU.SQRT R13, R13 ;  /* 0x0000000d000d7308 */ /* 0x000e220000002000 */
[----:B------:R-:W-:Y:S02]  /*08a0*/  FSETP.GEU.AND P4, PT, R35, 1.175494350822287508e-38, PT ;  /* 0x008000002300780b */ /* 0x000fe40003f8e000 */
[----:B------:R-:W-:Y:S01]  /*08b0*/  SEL R17, R18, RZ, P2 ;  /* 0x000000ff12117207 */ /* 0x000fe20001000000 */
[----:B------:R-:W-:-:S04]  /*08c0*/  @!P6 FMUL R19, R19, 16777216 ;  /* 0x4b8000001313e820 */ /* 0x000fc80000400000 */
[----:B------:R-:W1:Y:S01]  /*08d0*/  MUFU.RCP R38, R32 ;  /* 0x0000002000267308 */ /* 0x000e620000001000 */
[----:B--2---:R-:W-:Y:S01]  /*08e0*/  FSETP.GT.AND P6, PT, R34, 8.50705917302346158658e+37, PT ;  /* 0x7e8000002200780b */ /* 0x004fe20003fc4000 */
[----:B------:R-:W-:Y:S01]  /*08f0*/  FADD R17, R17, 9.9999997473787516356e-06 ;  /* 0x3727c5ac11117421 */ /* 0x000fe20000000000 */
[----:B------:R-:W-:Y:S01]  /*0900*/  FSEL R42, R10, 1, P5 ;  /* 0x3f8000000a2a7808 */ /* 0x000fe20002800000 */
[----:B------:R-:W-:Y:S01]  /*0910*/  @P5 FMUL R35, R35, 0.25 ;  /* 0x3e80000023235820 */ /* 0x000fe20000400000 */
[----:B------:R-:W-:Y:S02]  /*0920*/  SEL R15, R15, RZ, P2 ;  /* 0x000000ff0f0f7207 */ /* 0x000fe40001000000 */
[----:B------:R-:W-:Y:S01]  /*0930*/  FSETP.GEU.AND P5, PT, R34, 1.175494350822287508e-38, PT ;  /* 0x008000002200780b */ /* 0x000fe20003fae000 */
[----:B------:R-:W2:Y:S01]  /*0940*/  MUFU.SQRT R17, R17 ;  /* 0x0000001100117308 */ /* 0x000ea20000002000 */
[----:B------:R-:W-:Y:S01]  /*0950*/  @!P4 FMUL R35, R35, 16777216 ;  /* 0x4b8000002323c820 */ /* 0x000fe20000400000 */
[----:B------:R-:W-:Y:S01]  /*0960*/  @!P4 FMUL R42, R42, 16777216 ;  /* 0x4b8000002a2ac820 */ /* 0x000fe20000400000 */
[----:B0-----:R-:W-:Y:S01]  /*0970*/  FSETP.GT.AND P4, PT, R13, 8.50705917302346158658e+37, PT ;  /* 0x7e8000000d00780b */ /* 0x001fe20003f84000 */
[----:B------:R-:W-:-:S02]  /*0980*/  FADD R15, R15, 9.9999997473787516356e-06 ;  /* 0x3727c5ac0f0f7421 */ /* 0x000fc40000000000 */
[----:B------:R-:W-:Y:S01]  /*0990*/  @P6 FMUL R34, R34, 0.25 ;  /* 0x3e80000022226820 */ /* 0x000fe20000400000 */
[----:B-1----:R-:W-:Y:S01]  /*09a0*/  FMUL R38, R38, R19 ;  /* 0x0000001326267220 */ /* 0x002fe20000400000 */
[----:B------:R-:W-:Y:S02]  /*09b0*/  FSEL R19, R10, 1, P6 ;  /* 0x3f8000000a137808 */ /* 0x000fe40003000000 */
[----:B------:R-:W-:Y:S01]  /*09c0*/  FSETP.GEU.AND P6, PT, R13, 1.175494350822287508e-38, PT ;  /* 0x008000000d00780b */ /* 0x000fe20003fce000 */
[----:B------:R-:W0:Y:S01]  /*09d0*/  MUFU.SQRT R15, R15 ;  /* 0x0000000f000f7308 */ /* 0x000e220000002000 */
[----:B------:R-:W-:Y:S01]  /*09e0*/  @!P5 FMUL R34, R34, 16777216 ;  /* 0x4b8000002222d820 */ /* 0x000fe20000400000 */
[----:B------:R-:W-:Y:S01]  /*09f0*/  @!P5 FMUL R19, R19, 16777216 ;  /* 0x4b8000001313d820 */ /* 0x000fe20000400000 */
[----:B------:R-:W-:Y:S02]  /*0a00*/  SEL R14, R14, RZ, P2 ;  /* 0x000000ff0e0e7207 */ /* 0x000fe40001000000 */
[----:B------:R-:W-:Y:S01]  /*0a10*/  @P4 FMUL R13, R13, 0.25 ;  /* 0x3e8000000d0d4820 */ /* 0x000fe20000400000 */
[----:B--2---:R-:W-:-:S02]  /*0a20*/  FSETP.GT.AND P5, PT, R17, 8.50705917302346158658e+37, PT ;  /* 0x7e8000001100780b */ /* 0x004fc40003fa4000 */
[----:B------:R-:W-:Y:S01]  /*0a30*/  FSEL R18, R10, 1, P4 ;  /* 0x3f8000000a127808 */ /* 0x000fe20002000000 */
[----:B------:R-:W-:-:S03]  /*0a40*/  FADD R14, R14, 9.9999997473787516356e-06 ;  /* 0x3727c5ac0e0e7421 */ /* 0x000fc60000000000 */
[----:B------:R-:W-:Y:S01]  /*0a50*/  @!P6 FMUL R13, R13, 16777216 ;  /* 0x4b8000000d0de820 */ /* 0x000fe20000400000 */
[----:B------:R-:W-:Y:S01]  /*0a60*/  ISETP.GE.AND P0, PT, R33, 0x40, PT ;  /* 0x000000402100780c */ /* 0x000fe20003f06270 */
[----:B------:R1:W2:Y:S01]  /*0a70*/  MUFU.RCP R32, R34 ;  /* 0x0000002200207308 */ /* 0x0002a20000001000 */
[----:B------:R-:W-:Y:S01]  /*0a80*/  @!P6 FMUL R18, R18, 16777216 ;  /* 0x4b8000001212e820 */ /* 0x000fe20000400000 */
[----:B0-----:R-:W-:Y:S02]  /*0a90*/  FSETP.GT.AND P6, PT, R15, 8.50705917302346158658e+37, PT ;  /* 0x7e8000000f00780b */ /* 0x001fe40003fc4000 */
[----:B------:R-:W-:-:S04]  /*0aa0*/  FSETP.GEU.AND P4, PT, R17, 1.175494350822287508e-38, PT ;  /* 0x008000001100780b */ /* 0x000fc80003f8e000 */
[----:B------:R-:W0:Y:S01]  /*0ab0*/  MUFU.RCP R33, R13 ;  /* 0x0000000d00217308 */ /* 0x000e220000001000 */
[----:B------:R-:W-:Y:S01]  /*0ac0*/  @P5 FMUL R17, R17, 0.25 ;  /* 0x3e80000011115820 */ /* 0x000fe20000400000 */
[----:B-1----:R-:W-:Y:S02]  /*0ad0*/  FSEL R34, R10, 1, P5 ;  /* 0x3f8000000a227808 */ /* 0x002fe40002800000 */
[----:B------:R-:W-:-:S04]  /*0ae0*/  FSETP.GEU.AND P5, PT, R15, 1.175494350822287508e-38, PT ;  /* 0x008000000f00780b */ /* 0x000fc80003fae000 */
[----:B------:R-:W1:Y:S08]  /*0af0*/  MUFU.SQRT R14, R14 ;  /* 0x0000000e000e7308 */ /* 0x000e700000002000 */
[----:B------:R-:W3:Y:S01]  /*0b00*/  MUFU.RCP R35, R35 ;  /* 0x0000002300237308 */ /* 0x000ee20000001000 */
[----:B--2---:R-:W-:Y:S01]  /*0b10*/  FMUL R32, R32, R19 ;  /* 0x0000001320207220 */ /* 0x004fe20000400000 */
[----:B0-----:R-:W-:Y:S01]  /*0b20*/  FMUL R33, R33, R18 ;  /* 0x0000001221217220 */ /* 0x001fe20000400000 */
[----:B------:R-:W-:Y:S01]  /*0b30*/  @P6 FMUL R15, R15, 0.25 ;  /* 0x3e8000000f0f6820 */ /* 0x000fe20000400000 */
[----:B------:R-:W0:Y:S01]  /*0b40*/  LDC.64 R18, c[0x0][0x218] ;  /* 0x00008600ff127b82 */ /* 0x000e220000000a00 */
[----:B------:R-:W-:Y:S01]  /*0b50*/  @!P4 FMUL R17, R17, 16777216 ;  /* 0x4b8000001111c820 */ /* 0x000fe20000400000 */
[----:B------:R-:W-:Y:S01]  /*0b60*/  @!P4 FMUL R34, R34, 16777216 ;  /* 0x4b8000002222c820 */ /* 0x000fe20000400000 */
[----:B-1----:R-:W-:Y:S01]  /*0b70*/  FSETP.GT.AND P4, PT, R14, 8.50705917302346158658e+37, PT ;  /* 0x7e8000000e00780b */ /* 0x002fe20003f84000 */
[----:B------:R-:W-:-:S03]  /*0b80*/  @!P5 FMUL R15, R15, 16777216 ;  /* 0x4b8000000f0fd820 */ /* 0x000fc60000400000 */
[----:B------:R-:W1:Y:S01]  /*0b90*/  MUFU.RCP R17, R17 ;  /* 0x0000001100117308 */ /* 0x000e620000001000 */
[----:B---3--:R-:W-:Y:S01]  /*0ba0*/  FMUL R42, R35, R42 ;  /* 0x0000002a232a7220 */ /* 0x008fe20000400000 */
[----:B------:R-:W-:Y:S02]  /*0bb0*/  FSEL R35, R10, 1, P6 ;  /* 0x3f8000000a237808 */ /* 0x000fe40003000000 */
[----:B------:R-:W-:-:S04]  /*0bc0*/  FSETP.GEU.AND P6, PT, R14, 1.175494350822287508e-38, PT ;  /* 0x008000000e00780b */ /* 0x000fc80003fce000 */
[----:B------:R-:W2:Y:S01]  /*0bd0*/  MUFU.RCP R15, R15 ;  /* 0x0000000f000f7308 */ /* 0x000ea20000001000 */
[----:B------:R-:W-:Y:S01]  /*0be0*/  @P4 FMUL R14, R14, 0.25 ;  /* 0x3e8000000e0e4820 */ /* 0x000fe20000400000 */
[----:B------:R-:W-:Y:S01]  /*0bf0*/  @!P5 FMUL R35, R35, 16777216 ;  /* 0x4b8000002323d820 */ /* 0x000fe20000400000 */
[----:B------:R-:W-:Y:S01]  /*0c00*/  VIADD R13, R12, 0xfffc0000 ;  /* 0xfffc00000c0d7836 */ /* 0x000fe20000000000 */
[----:B------:R-:W-:Y:S01]  /*0c10*/  FSEL R41, R10, 1, P4 ;  /* 0x3f8000000a297808 */ /* 0x000fe20002000000 */
[----:B-1----:R-:W-:Y:S01]  /*0c20*/  FMUL R34, R17, R34 ;  /* 0x0000002211227220 */ /* 0x002fe20000400000 */
[----:B------:R-:W-:-:S03]  /*0c30*/  VIADD R17, R11, 0xfffc0000 ;  /* 0xfffc00000b117836 */ /* 0x000fc60000000000 */
[----:B------:R-:W-:Y:S01]  /*0c40*/  @!P6 FMUL R14, R14, 16777216 ;  /* 0x4b8000000e0ee820 */ /* 0x000fe20000400000 */
[----:B0-----:R-:W-:Y:S01]  /*0c50*/  IMAD.WIDE R10, R13, 0x4, R18 ;  /* 0x000000040d0a7825 */ /* 0x001fe200078e0212 */
[----:B------:R-:W-:-:S03]  /*0c60*/  CS2R R12, SRZ ;  /* 0x00000000000c7805 */ /* 0x000fc6000001ff00 */
[----:B--2---:R-:W-:Y:S01]  /*0c70*/  FMUL R35, R15, R35 ;  /* 0x000000230f237220 */ /* 0x004fe20000400000 */
[----:B------:R0:W1:Y:S02]  /*0c80*/  MUFU.RCP R36, R14 ;  /* 0x0000000e00247308 */ /* 0x0000640000001000 */
[----:B0-----:R-:W-:-:S06]  /*0c90*/  CS2R R14, SRZ ;  /* 0x00000000000e7805 */ /* 0x001fcc000001ff00 */
[----:B------:R0:W2:Y:S01]  /*0ca0*/  @P3 LDG.E.128 R12, desc[UR4][R10.64] ;  /* 0x000000040a0c3981 */ /* 0x0000a2000c1e1d00 */
[----:B------:R-:W-:Y:S01]  /*0cb0*/  @!P6 FMUL R41, R41, 16777216 ;  /* 0x4b8000002929e820 */ /* 0x000fe20000400000 */
[----:B------:R-:W-:Y:S01]  /*0cc0*/  IMAD.WIDE R18, R17, 0x4, R18 ;  /* 0x0000000411127825 */ /* 0x000fe200078e0212 */
[----:B----4-:R-:W-:-:S03]  /*0cd0*/  SEL R8, R8, RZ, P3 ;  /* 0x000000ff08087207 */ /* 0x010fc60001800000 */
[----:B-1----:R-:W-:Y:S01]  /*0ce0*/  FMUL R36, R36, R41 ;  /* 0x0000002924247220 */ /* 0x002fe20000400000 */
[----:B------:R-:W-:Y:S02]  /*0cf0*/  SEL R16, R16, RZ, P3 ;  /* 0x000000ff10107207 */ /* 0x000fe40001800000 */
[----:B------:R-:W-:Y:S02]  /*0d00*/  SEL R9, R9, RZ, P3 ;  /* 0x000000ff09097207 */ /* 0x000fe40001800000 */
[----:B0-----:R-:W-:Y:S02]  /*0d10*/  CS2R R10, SRZ ;  /* 0x00000000000a7805 */ /* 0x001fe4000001ff00 */
[----:B------:R-:W-:Y:S02]  /*0d20*/  SEL R40, R40, RZ, P3 ;  /* 0x000000ff28287207 */ /* 0x000fe40001800000 */
[----:B------:R-:W-:Y:S02]  /*0d30*/  SEL R45, R45, RZ, P3 ;  /* 0x000000ff2d2d7207 */ /* 0x000fe40001800000 */
[----:B--2---:R-:W-:-:S02]  /*0d40*/  SEL R17, R12, RZ, P3 ;  /* 0x000000ff0c117207 */ /* 0x004fc40001800000 */
[----:B------:R-:W-:Y:S02]  /*0d50*/  SEL R41, R13, RZ, P3 ;  /* 0x000000ff0d297207 */ /* 0x000fe40001800000 */
[----:B------:R-:W-:Y:S01]  /*0d60*/  SEL R12, R14, RZ, P3 ;  /* 0x000000ff0e0c7207 */ /* 0x000fe20001800000 */
[----:B------:R-:W-:Y:S02]  /*0d70*/  FADD R13, R17, -R8 ;  /* 0x80000008110d7221 */ /* 0x000fe40000000000 */
[----:B------:R-:W-:Y:S02]  /*0d80*/  FADD R41, R41, -R16 ;  /* 0x8000001029297221 */ /* 0x000fe40000000000 */
[----:B------:R-:W0:Y:S01]  /*0d90*/  LDC.64 R16, c[0x0][0x210] ;  /* 0x00008400ff107b82 */ /* 0x000e220000000a00 */
[----:B------:R-:W-:Y:S01]  /*0da0*/  FADD R12, R12, -R9 ;  /* 0x800000090c0c7221 */ /* 0x000fe20000000000 */
[----:B------:R-:W-:-:S06]  /*0db0*/  CS2R R8, SRZ ;  /* 0x0000000000087805 */ /* 0x000fcc000001ff00 */
[----:B------:R1:W2:Y:S01]  /*0dc0*/  @P2 LDG.E.128 R8, desc[UR4][R18.64] ;  /* 0x0000000412082981 */ /* 0x0002a2000c1e1d00 */
[----:B------:R-:W-:Y:S01]  /*0dd0*/  SEL R15, R15, RZ, P3 ;  /* 0x000000ff0f0f7207 */ /* 0x000fe20001800000 */
[----:B------:R-:W-:Y:S01]  /*0de0*/  FMUL R13, R44, R13 ;  /* 0x0000000d2c0d7220 */ /* 0x000fe20000400000 */
[----:B------:R-:W-:Y:S01]  /*0df0*/  SEL R14, R43, RZ, P3 ;  /* 0x000000ff2b0e7207 */ /* 0x000fe20001800000 */
[----:B------:R-:W-:Y:S02]  /*0e00*/  FMUL R42, R42, R12 ;  /* 0x0000000c2a2a7220 */ /* 0x000fe40000400000 */
[----:B------:R-:W-:Y:S01]  /*0e10*/  FFMA R40, R40, R13, R45 ;  /* 0x0000000d28287223 */ /* 0x000fe2000000002d */
[----:B------:R-:W-:Y:S01]  /*0e20*/  CS2R R12, SRZ ;  /* 0x00000000000c7805 */ /* 0x000fe2000001ff00 */
[----:B------:R-:W-:Y:S01]  /*0e30*/  FADD R43, R15, -R14 ;  /* 0x8000000e0f2b7221 */ /* 0x000fe20000000000 */
[----:B------:R-:W-:Y:S01]  /*0e40*/  CS2R R14, SRZ ;  /* 0x00000000000e7805 */ /* 0x000fe2000001ff00 */
[----:B------:R-:W-:Y:S01]  /*0e50*/  FMUL R41, R38, R41 ;  /* 0x0000002926297220 */ /* 0x000fe20000400000 */
[----:B-1----:R-:W-:Y:S01]  /*0e60*/  CS2R R18, SRZ ;  /* 0x0000000000127805 */ /* 0x002fe2000001ff00 */
[----:B0-----:R-:W-:-:S04]  /*0e70*/  IMAD.WIDE R44, R39, 0x4, R16 ;  /* 0x00000004272c7825 */ /* 0x001fc800078e0210 */
[----:B------:R-:W-:Y:S01]  /*0e80*/  IMAD.WIDE R38, R37, 0x4, R16 ;  /* 0x0000000425267825 */ /* 0x000fe200078e0210 */
[----:B------:R-:W-:Y:S01]  /*0e90*/  CS2R R16, SRZ ;  /* 0x0000000000107805 */ /* 0x000fe2000001ff00 */
[----:B------:R-:W3:Y:S05]  /*0ea0*/  @!P1 LDG.E.128 R12, desc[UR4][R44.64] ;  /* 0x000000042c0c9981 */ /* 0x000eea000c1e1d00 */
[----:B------:R-:W4:Y:S01]  /*0eb0*/  @!P0 LDG.E.128 R16, desc[UR4][R38.64] ;  /* 0x0000000426108981 */ /* 0x000f22000c1e1d00 */
[----:B------:R-:W-:Y:S02]  /*0ec0*/  SEL R2, R2, RZ, P3 ;  /* 0x000000ff02027207 */ /* 0x000fe40001800000 */
[----:B------:R-:W-:-:S02]  /*0ed0*/  SEL R29, R29, RZ, P3 ;  /* 0x000000ff1d1d7207 */ /* 0x000fc40001800000 */
[----:B-----5:R-:W-:Y:S02]  /*0ee0*/  SEL R37, R0, RZ, P3 ;  /* 0x000000ff00257207 */ /* 0x020fe40001800000 */
[----:B------:R-:W-:Y:S01]  /*0ef0*/  SEL R31, R31, RZ, P3 ;  /* 0x000000ff1f1f7207 */ /* 0x000fe20001800000 */
[----:B------:R-:W-:Y:S01]  /*0f00*/  FFMA R42, R2, R42, R29 ;  /* 0x0000002a022a7223 */ /* 0x000fe2000000001d */
[----:B------:R-:W-:-:S03]  /*0f10*/  SEL R5, R5, RZ, P2 ;  /* 0x000000ff05057207 */ /* 0x000fc60001000000 */
[----:B------:R-:W-:Y:S01]  /*0f20*/  FFMA R41, R37, R41, R31 ;  /* 0x0000002925297223 */ /* 0x000fe2000000001f */
[----:B------:R-:W-:Y:S02]  /*0f30*/  SEL R31, R26, RZ, P2 ;  /* 0x000000ff1a1f7207 */ /* 0x000fe40001000000 */
[----:B------:R-:W-:Y:S02]  /*0f40*/  SEL R26, R7, RZ, P2 ;  /* 0x000000ff071a7207 */ /* 0x000fe40001000000 */
[----:B------:R-:W-:Y:S01]  /*0f50*/  SEL R24, R24, RZ, P2 ;  /* 0x000000ff18187207 */ /* 0x000fe20001000000 */
[----:B------:R-:W-:Y:S01]  /*0f60*/  FMUL R0, R32, R43 ;  /* 0x0000002b20007220 */ /* 0x000fe20000400000 */
[----:B------:R-:W-:Y:S02]  /*0f70*/  SEL R37, R4, RZ, P3 ;  /* 0x000000ff04257207 */ /* 0x000fe40001800000 */
[----:B------:R-:W-:Y:S02]  /*0f80*/  SEL R30, R30, RZ, P3 ;  /* 0x000000ff1e1e7207 */ /* 0x000fe40001800000 */
[----:B------:R-:W-:-:S02]  /*0f90*/  SEL R7, R22, RZ, P2 ;  /* 0x000000ff16077207 */ /* 0x000fc40001000000 */
[----:B------:R-:W-:Y:S01]  /*0fa0*/  SEL R25, R25, RZ, P2 ;  /* 0x000000ff19197207 */ /* 0x000fe20001000000 */
[----:B------:R-:W-:Y:S01]  /*0fb0*/  FFMA R0, R37, R0, R30 ;  /* 0x0000000025007223 */ /* 0x000fe2000000001e */
[----:B------:R-:W-:Y:S02]  /*0fc0*/  SEL R23, R23, RZ, P2 ;  /* 0x000000ff17177207 */ /* 0x000fe40001000000 */
[----:B------:R-:W-:Y:S02]  /*0fd0*/  SEL R22, R3, RZ, P2 ;  /* 0x000000ff03167207 */ /* 0x000fe40001000000 */
[----:B------:R-:W-:Y:S02]  /*0fe0*/  SEL R6, R6, RZ, P2 ;  /* 0x000000ff06067207 */ /* 0x000fe40001000000 */
[----:B------:R-:W-:Y:S02]  /*0ff0*/  FSETP.GEU.AND P5, PT, R40, RZ, PT ;  /* 0x000000ff2800720b */ /* 0x000fe40003fae000 */
[----:B------:R-:W-:-:S02]  /*1000*/  FSETP.GEU.AND P4, PT, R41, RZ, PT ;  /* 0x000000ff2900720b */ /* 0x000fc40003f8e000 */
[----:B------:R-:W-:Y:S02]  /*1010*/  FSETP.GEU.AND P3, PT, R42, RZ, PT ;  /* 0x000000ff2a00720b */ /* 0x000fe40003f6e000 */
[----:B--2---:R-:W-:Y:S02]  /*1020*/  SEL R2, R8, RZ, P2 ;  /* 0x000000ff08027207 */ /* 0x004fe40001000000 */
[----:B------:R-:W-:Y:S02]  /*1030*/  SEL R29, R9, RZ, P2 ;  /* 0x000000ff091d7207 */ /* 0x000fe40001000000 */
[----:B------:R-:W0:Y:S01]  /*1040*/  LDC.64 R8, c[0x0][0x240] ;  /* 0x00009000ff087b82 */ /* 0x000e220000000a00 */
[----:B------:R-:W-:Y:S02]  /*1050*/  SEL R10, R10, RZ, P2 ;  /* 0x000000ff0a0a7207 */ /* 0x000fe40001000000 */
[----:B------:R-:W-:Y:S01]  /*1060*/  SEL R11, R11, RZ, P2 ;  /* 0x000000ff0b0b7207 */ /* 0x000fe20001000000 */
[----:B------:R-:W-:Y:S01]  /*1070*/  FADD R29, R29, -R26 ;  /* 0x8000001a1d1d7221 */ /* 0x000fe20000000000 */
[----:B------:R-:W-:Y:S01]  /*1080*/  FADD R2, R2, -R5 ;  /* 0x8000000502027221 */ /* 0x000fe20000000000 */
[----:B------:R-:W-:-:S02]  /*1090*/  FADD R4, R10, -R31 ;  /* 0x8000001f0a047221 */ /* 0x000fc40000000000 */
[----:B------:R-:W-:Y:S01]  /*10a0*/  FADD R11, R11, -R24 ;  /* 0x800000180b0b7221 */ /* 0x000fe20000000000 */
[----:B------:R-:W-:Y:S01]  /*10b0*/  SEL R5, R28, RZ, P2 ;  /* 0x000000ff1c057207 */ /* 0x000fe20001000000 */
[----:B------:R-:W-:Y:S01]  /*10c0*/  FMUL R4, R35, R4 ;  /* 0x0000000423047220 */ /* 0x000fe20000400000 */
[----:B------:R-:W-:Y:S01]  /*10d0*/  SEL R10, R27, RZ, P2 ;  /* 0x000000ff1b0a7207 */ /* 0x000fe20001000000 */
[----:B------:R-:W-:Y:S01]  /*10e0*/  FMUL R29, R34, R29 ;  /* 0x0000001d221d7220 */ /* 0x000fe20000400000 */
[----:B------:R-:W-:Y:S01]  /*10f0*/  SEL R24, R21, RZ, P2 ;  /* 0x000000ff15187207 */ /* 0x000fe20001000000 */
[----:B------:R-:W-:Y:S01]  /*1100*/  FMUL R2, R33, R2 ;  /* 0x0000000221027220 */ /* 0x000fe20000400000 */
[----:B------:R-:W-:Y:S01]  /*1110*/  FMUL R11, R36, R11 ;  /* 0x0000000b240b7220 */ /* 0x000fe20000400000 */
[----:B------:R-:W-:Y:S01]  /*1120*/  FFMA R29, R10, R29, R7 ;  /* 0x0000001d0a1d7223 */ /* 0x000fe20000000007 */
[----:B------:R-:W-:Y:S01]  /*1130*/  FFMA R4, R25, R4, R22 ;  /* 0x0000000419047223 */ /* 0x000fe20000000016 */
[----:B------:R-:W-:Y:S01]  /*1140*/  FFMA R2, R5, R2, R24 ;  /* 0x0000000205027223 */ /* 0x000fe20000000018 */
[----:B------:R-:W-:Y:S01]  /*1150*/  FFMA R6, R23, R11, R6 ;  /* 0x0000000b17067223 */ /* 0x000fe20000000006 */
[----:B------:R-:W-:-:S02]  /*1160*/  FSETP.GEU.AND P2, PT, R0, RZ, PT ;  /* 0x000000ff0000720b */ /* 0x000fc40003f4e000 */
[----:B---3--:R-:W-:Y:S02]  /*1170*/  SEL R12, R12, RZ, !P1 ;  /* 0x000000ff0c0c7207 */ /* 0x008fe40004800000 */
[----:B------:R-:W-:Y:S02]  /*1180*/  SEL R13, R13, RZ, !P1 ;  /* 0x000000ff0d0d7207 */ /* 0x000fe40004800000 */
[----:B------:R-:W-:Y:S02]  /*1190*/  SEL R14, R14, RZ, !P1 ;  /* 0x000000ff0e0e7207 */ /* 0x000fe40004800000 */
[----:B------:R-:W-:Y:S02]  /*11a0*/  SEL R15, R15, RZ, !P1 ;  /* 0x000000ff0f0f7207 */ /* 0x000fe40004800000 */
[----:B------:R-:W-:Y:S02]  /*11b0*/  @P1 SEL R12, R40, RZ, P5 ;  /* 0x000000ff280c1207 */ /* 0x000fe40002800000 */
[----:B------:R-:W-:-:S02]  /*11c0*/  @P1 SEL R13, R41, RZ, P4 ;  /* 0x000000ff290d1207 */ /* 0x000fc40002000000 */
[----:B------:R-:W-:Y:S02]  /*11d0*/  @P1 SEL R14, R42, RZ, P3 ;  /* 0x000000ff2a0e1207 */ /* 0x000fe40001800000 */
[----:B------:R-:W-:Y:S02]  /*11e0*/  @P1 SEL R15, R0, RZ, P2 ;  /* 0x000000ff000f1207 */ /* 0x000fe40001000000 */
[----:B------:R-:W-:Y:S02]  /*11f0*/  FSETP.GEU.AND P4, PT, R2, RZ, PT ;  /* 0x000000ff0200720b */ /* 0x000fe40003f8e000 */
[----:B------:R-:W-:Y:S02]  /*1200*/  FSETP.GEU.AND P3, PT, R29, RZ, PT ;  /* 0x000000ff1d00720b */ /* 0x000fe40003f6e000 */
[----:B------:R-:W-:Y:S02]  /*1210*/  FSETP.GEU.AND P2, PT, R4, RZ, PT ;  /* 0x000000ff0400720b */ /* 0x000fe40003f4e000 */
[----:B------:R-:W-:Y:S01]  /*1220*/  FSETP.GEU.AND P1, PT, R6, RZ, PT ;  /* 0x000000ff0600720b */ /* 0x000fe20003f2e000 */
[----:B0-----:R-:W-:Y:S01]  /*1230*/  IMAD.WIDE R8, R20, 0x4, R8 ;  /* 0x0000000414087825 */ /* 0x001fe200078e0208 */
[----:B----4-:R-:W-:-:S02]  /*1240*/  SEL R16, R16, RZ, !P0 ;  /* 0x000000ff10107207 */ /* 0x010fc40004000000 */
[----:B------:R-:W-:Y:S02]  /*1250*/  SEL R17, R17, RZ, !P0 ;  /* 0x000000ff11117207 */ /* 0x000fe40004000000 */
[----:B------:R-:W-:Y:S02]  /*1260*/  SEL R18, R18, RZ, !P0 ;  /* 0x000000ff12127207 */ /* 0x000fe40004000000 */
[----:B------:R-:W-:Y:S02]  /*1270*/  SEL R19, R19, RZ, !P0 ;  /* 0x000000ff13137207 */ /* 0x000fe40004000000 */
[----:B------:R-:W-:Y:S02]  /*1280*/  @P0 SEL R16, R2, RZ, P4 ;  /* 0x000000ff02100207 */ /* 0x000fe40002000000 */
[----:B------:R-:W-:Y:S02]  /*1290*/  @P0 SEL R17, R29, RZ, P3 ;  /* 0x000000ff1d110207 */ /* 0x000fe40001800000 */
[----:B------:R-:W-:-:S02]  /*12a0*/  @P0 SEL R18, R4, RZ, P2 ;  /* 0x000000ff04120207 */ /* 0x000fc40001000000 */
[----:B------:R-:W-:Y:S01]  /*12b0*/  @P0 SEL R19, R6, RZ, P1 ;  /* 0x000000ff06130207 */ /* 0x000fe20000800000 */
[----:B------:R-:W-:Y:S04]  /*12c0*/  STG.E.128 desc[UR4][R8.64], R12 ;  /* 0x0000000c08007986 */ /* 0x000fe8000c101d04 */
[----:B------:R-:W-:Y:S01]  /*12d0*/  STG.E.128 desc[UR4][R8.64+0x800], R16 ;  /* 0x0008001008007986 */ /* 0x000fe2000c101d04 */
[----:B------:R-:W-:Y:S05]  /*12e0*/  EXIT ;  /* 0x000000000000794d */ /* 0x000fea0003800000 */
.L_x_0:
[----:B------:R-:W-:-:S00]  /*12f0*/  BRA `(.L_x_0) ;  /* 0xfffffffc00fc7947 */ /* 0x000fc0000383ffff */
[----:B------:R-:W-:-:S00]  /*1300*/  NOP ;  /* 0x0000000000007918 */ /* 0x000fc00000000000 */
[----:B------:R-:W-:-:S00]  /*1310*/  NOP ;  /* 0x0000000000007918 */ /* 0x000fc00000000000 */
[----:B------:R-:W-:-:S00]  /*1320*/  NOP ;  /* 0x0000000000007918 */ /* 0x000fc00000000000 */
[----:B------:R-:W-:-:S00]  /*1330*/  NOP ;  /* 0x0000000000007918 */ /* 0x000fc00000000000 */
[----:B------:R-:W-:-:S00]  /*1340*/  NOP ;  /* 0x0000000000007918 */ /* 0x000fc00000000000 */
[----:B------:R-:W-:-:S00]  /*1350*/  NOP ;  /* 0x0000000000007918 */ /* 0x000fc00000000000 */
[----:B------:R-:W-:-:S00]  /*1360*/  NOP ;  /* 0x0000000000007918 */ /* 0x000fc00000000000 */
[----:B------:R-:W-:-:S00]  /*1370*/  NOP ;  /* 0x0000000000007918 */ /* 0x000fc00000000000 */
.L_x_1:


//--------------------- .nv.global.init           --------------------------
	.section	.nv.global.init,"aw",@progbits
.nv.global.init:
	.type		_$_str,@object
	.size		_$_str,(_$_str_$_2 - _$_str)
_$_str:
        /*0000*/ 	.byte	0x5f, 0x5f, 0x43, 0x55, 0x44, 0x41, 0x5f, 0x46, 0x54, 0x5a, 0x00
	.type		_$_str_$_2,@object
	.size		_$_str_$_2,(.L_1 - _$_str_$_2)
_$_str_$_2:
        /*000b*/ 	.byte	0x5f, 0x5f, 0x43, 0x55, 0x44, 0x41, 0x5f, 0x50, 0x52, 0x45, 0x43, 0x5f, 0x53, 0x51, 0x52, 0x54
        /*001b*/ 	.byte	0x00
.L_1:


//--------------------- .nv.constant0.triton_poi_fused_cat_39 --------------------------
	.section	.nv.constant0.triton_poi_fused_cat_39,"a",@progbits
	.sectionflags	@""
	.align	4
.nv.constant0.triton_poi_fused_cat_39:
	.zero		588
